	.headerflags	@"EF_CUDA_TEXMODE_UNIFIED EF_CUDA_64BIT_ADDRESS EF_CUDA_ACCELERATORS EF_CUDA_SM90 EF_CUDA_VIRTUAL_SM(EF_CUDA_SM90)"
	.elftype	@"ET_EXEC"


//--------------------- .nv.info                  --------------------------
	.section	.nv.info,"",@"SHT_CUDA_INFO"
	.align	4


	//----- nvinfo : EIATTR_REGCOUNT
	.align		4
        /*0000*/ 	.byte	0x04, 0x2f
        /*0002*/ 	.short	(.L_1 - .L_0)
	.align		4
.L_0:
        /*0004*/ 	.word	index@(triton_poi_fused_mul_0)
        /*0008*/ 	.word	0x0000000a


	//----- nvinfo : EIATTR_MIN_STACK_SIZE
	.align		4
.L_1:
        /*000c*/ 	.byte	0x04, 0x12
        /*000e*/ 	.short	(.L_3 - .L_2)
	.align		4
.L_2:
        /*0010*/ 	.word	index@(triton_poi_fused_mul_0)
        /*0014*/ 	.word	0x00000000


	//----- nvinfo : EIATTR_FRAME_SIZE
	.align		4
.L_3:
        /*0018*/ 	.byte	0x04, 0x11
        /*001a*/ 	.short	(.L_5 - .L_4)
	.align		4
.L_4:
        /*001c*/ 	.word	index@(triton_poi_fused_mul_0)
        /*0020*/ 	.word	0x00000000


	//----- nvinfo : EIATTR_MIN_STACK_SIZE
	.align		4
.L_5:
        /*0024*/ 	.byte	0x04, 0x12
        /*0026*/ 	.short	(.L_7 - .L_6)
	.align		4
.L_6:
        /*0028*/ 	.word	index@(triton_poi_fused_mul_0)
        /*002c*/ 	.word	0x00000000
.L_7:


//--------------------- .nv.info.triton_poi_fused_mul_0 --------------------------
	.section	.nv.info.triton_poi_fused_mul_0,"",@"SHT_CUDA_INFO"
	.sectionflags	@""
	.align	4


	//----- nvinfo : EIATTR_CUDA_API_VERSION
	.align		4
        /*0000*/ 	.byte	0x04, 0x37
        /*0002*/ 	.short	(.L_9 - .L_8)
.L_8:
        /*0004*/ 	.word	0x0000007c


	//----- nvinfo : EIATTR_KPARAM_INFO
	.align		4
.L_9:
        /*0008*/ 	.byte	0x04, 0x17
        /*000a*/ 	.short	(.L_11 - .L_10)
.L_10:
        /*000c*/ 	.word	0x00000000
        /*0010*/ 	.short	0x0002
        /*0012*/ 	.short	0x0010
        /*0014*/ 	.byte	0x00, 0xf0, 0x11, 0x00


	//----- nvinfo : EIATTR_KPARAM_INFO
	.align		4
.L_11:
        /*0018*/ 	.byte	0x04, 0x17
        /*001a*/ 	.short	(.L_13 - .L_12)
.L_12:
        /*001c*/ 	.word	0x00000000
        /*0020*/ 	.short	0x0001
        /*0022*/ 	.short	0x0008
        /*0024*/ 	.byte	0x00, 0xf4, 0x21, 0x00


	//----- nvinfo : EIATTR_KPARAM_INFO
	.align		4
.L_13:
        /*0028*/ 	.byte	0x04, 0x17
        /*002a*/ 	.short	(.L_15 - .L_14)
.L_14:
        /*002c*/ 	.word	0x00000000
        /*0030*/ 	.short	0x0000
        /*0032*/ 	.short	0x0000
        /*0034*/ 	.byte	0x00, 0xf4, 0x21, 0x00


	//----- nvinfo : EIATTR_SPARSE_MMA_MASK
	.align		4
.L_15:
        /*0038*/ 	.byte	0x03, 0x50
        /*003a*/ 	.short	0x0000


	//----- nvinfo : EIATTR_MAXREG_COUNT
	.align		4
        /*003c*/ 	.byte	0x03, 0x1b
        /*003e*/ 	.short	0x00ff


	//----- nvinfo : EIATTR_EXIT_INSTR_OFFSETS
	.align		4
        /*0040*/ 	.byte	0x04, 0x1c
        /*0042*/ 	.short	(.L_17 - .L_16)


	//   ....[0]....
.L_16:
        /*0044*/ 	.word	0x00000130


	//   ....[1]....
        /*0048*/ 	.word	0x00000150


	//----- nvinfo : EIATTR_REQNTID
	.align		4
.L_17:
        /*004c*/ 	.byte	0x04, 0x10
        /*004e*/ 	.short	(.L_19 - .L_18)
.L_18:
        /*0050*/ 	.word	0x00000080
        /*0054*/ 	.word	0x00000001
        /*0058*/ 	.word	0x00000001


	//----- nvinfo : EIATTR_CRS_STACK_SIZE
	.align		4
.L_19:
        /*005c*/ 	.byte	0x04, 0x1e
        /*005e*/ 	.short	(.L_21 - .L_20)
.L_20:
        /*0060*/ 	.word	0x00000000


	//----- nvinfo : EIATTR_CBANK_PARAM_SIZE
	.align		4
.L_21:
        /*0064*/ 	.byte	0x03, 0x19
        /*0066*/ 	.short	0x0014


	//----- nvinfo : EIATTR_PARAM_CBANK
	.align		4
        /*0068*/ 	.byte	0x04, 0x0a
        /*006a*/ 	.short	(.L_23 - .L_22)
	.align		4
.L_22:
        /*006c*/ 	.word	index@(.nv.constant0.triton_poi_fused_mul_0)
        /*0070*/ 	.short	0x0210
        /*0072*/ 	.short	0x0014


	//----- nvinfo : EIATTR_SW_WAR
	.align		4
.L_23:
        /*0074*/ 	.byte	0x04, 0x36
        /*0076*/ 	.short	(.L_25 - .L_24)
.L_24:
        /*0078*/ 	.word	0x00000008
.L_25:


//--------------------- .nv.callgraph             --------------------------
	.section	.nv.callgraph,"",@"SHT_CUDA_CALLGRAPH"
	.align	4
	.sectionentsize	8
	.align		4
        /*0000*/ 	.word	0x00000000
	.align		4
        /*0004*/ 	.word	0xffffffff
	.align		4
        /*0008*/ 	.word	0x00000000
	.align		4
        /*000c*/ 	.word	0xfffffffe
	.align		4
        /*0010*/ 	.word	0x00000000
	.align		4
        /*0014*/ 	.word	0xfffffffd
	.align		4
        /*0018*/ 	.word	0x00000000
	.align		4
        /*001c*/ 	.word	0xfffffffc


//--------------------- .text.triton_poi_fused_mul_0 --------------------------
	.section	.text.triton_poi_fused_mul_0,"ax",@progbits
	.align	128
        .global         triton_poi_fused_mul_0
        .type           triton_poi_fused_mul_0,@function
        .size           triton_poi_fused_mul_0,(.L_x_3 - triton_poi_fused_mul_0)
        .other          triton_poi_fused_mul_0,@"STO_CUDA_ENTRY STV_DEFAULT"
triton_poi_fused_mul_0:
.text.triton_poi_fused_mul_0:
[----:B------:R-:W0:Y:S02]  /*0000*/  LDC R1, c[0x0][0x28] ;  /* 0x00000a00ff017b82 */ /* 0x000e240000000800 */
[----:B------:R-:W1:Y:S01]  /*0010*/  S2R R0, SR_TID.X ;  /* 0x0000000000007919 */ /* 0x000e620000002100 */
[----:B------:R-:W2:Y:S01]  /*0020*/  LDC.64 R4, c[0x0][0x218] ;  /* 0x00008600ff047b82 */ /* 0x000ea20000000a00 */
[----:B------:R-:W-:Y:S01]  /*0030*/  ULDC.64 UR4, c[0x0][0x208] ;  /* 0x0000820000047ab9 */ /* 0x000fe20000000a00 */
[----:B------:R-:W-:Y:S01]  /*0040*/  BSSY B0, `(.L_x_0) ;  /* 0x000000c000007945 */ /* 0x000fe20003800000 */
[----:B------:R-:W3:Y:S01]  /*0050*/  S2R R7, SR_CTAID.X ;  /* 0x0000000000077919 */ /* 0x000ee20000002500 */
[----:B------:R-:W-:Y:S02]  /*0060*/  CS2R R2, SRZ ;  /* 0x0000000000027805 */ /* 0x000fe4000001ff00 */
[----:B-1----:R-:W-:-:S04]  /*0070*/  SHF.L.U32 R0, R0, 0x1, RZ ;  /* 0x0000000100007819 */ /* 0x002fc800000006ff */
[----:B------:R-:W-:-:S04]  /*0080*/  LOP3.LUT R0, R0, 0xfe, RZ, 0xc0, !PT ;  /* 0x000000fe00007812 */ /* 0x000fc800078ec0ff */
[----:B---3--:R-:W-:-:S04]  /*0090*/  LEA R7, R7, R0, 0x8 ;  /* 0x0000000007077211 */ /* 0x008fc800078e40ff */
[C---:B------:R-:W-:Y:S01]  /*00a0*/  ISETP.GE.AND P0, PT, R7.reuse, 0x100, PT ;  /* 0x000001000700780c */ /* 0x040fe20003f06270 */
[----:B--2---:R-:W-:-:S12]  /*00b0*/  IMAD.WIDE R4, R7, 0x4, R4 ;  /* 0x0000000407047825 */ /* 0x004fd800078e0204 */
[----:B------:R-:W-:Y:S05]  /*00c0*/  @P0 BRA `(.L_x_1) ;  /* 0x00000000000c0947 */ /* 0x000fea0003800000 */
[----:B------:R-:W1:Y:S02]  /*00d0*/  LDC.64 R2, c[0x0][0x210] ;  /* 0x00008400ff027b82 */ /* 0x000e640000000a00 */
[----:B-1----:R-:W-:-:S06]  /*00e0*/  IMAD.WIDE R2, R7, 0x4, R2 ;  /* 0x0000000407027825 */ /* 0x002fcc00078e0202 */
[----:B------:R-:W5:Y:S02]  /*00f0*/  LDG.E.64 R2, desc[UR4][R2.64] ;  /* 0x0000000402027981 */ /* 0x000f64000c1e1b00 */
.L_x_1:
[----:B------:R-:W-:Y:S05]  /*0100*/  BSYNC B0 ;  /* 0x0000000000007941 */ /* 0x000fea0003800000 */
.L_x_0:
[----:B-----5:R-:W-:Y:S01]  /*0110*/  FMUL R2, RZ, R2 ;  /* 0x00000002ff027220 */ /* 0x020fe20000400000 */
[----:B------:R-:W-:Y:S01]  /*0120*/  FMUL R3, RZ, R3 ;  /* 0x00000003ff037220 */ /* 0x000fe20000400000 */
[----:B------:R-:W-:Y:S06]  /*0130*/  @P0 EXIT ;  /* 0x000000000000094d */ /* 0x000fec0003800000 */
[----:B------:R-:W-:Y:S01]  /*0140*/  STG.E.64 desc[UR4][R4.64], R2 ;  /* 0x0000000204007986 */ /* 0x000fe2000c101b04 */
[----:B------:R-:W-:Y:S05]  /*0150*/  EXIT ;  /* 0x000000000000794d */ /* 0x000fea0003800000 */
.L_x_2:
[----:B------:R-:W-:-:S00]  /*0160*/  BRA `(.L_x_2) ;  /* 0xfffffffc00fc7947 */ /* 0x000fc0000383ffff */
[----:B------:R-:W-:-:S00]  /*0170*/  NOP ;  /* 0x0000000000007918 */ /* 0x000fc00000000000 */
        /* <DEDUP_REMOVED lines=8> */
.L_x_3:


//--------------------- .nv.constant0.triton_poi_fused_mul_0 --------------------------
	.section	.nv.constant0.triton_poi_fused_mul_0,"a",@progbits
	.sectionflags	@""
	.align	4
.nv.constant0.triton_poi_fused_mul_0:
	.zero		548
